//
// Generated by NVIDIA NVVM Compiler
//
// Compiler Build ID: CL-36424714
// Cuda compilation tools, release 13.0, V13.0.88
// Based on NVVM 20.0.0
//

.version 9.0
.target sm_100
.address_size 64

	// .globl	_Z9vectorSumPKfS0_Pfi

.visible .entry _Z9vectorSumPKfS0_Pfi(
	.param .u64 .ptr .align 1 _Z9vectorSumPKfS0_Pfi_param_0,
	.param .u64 .ptr .align 1 _Z9vectorSumPKfS0_Pfi_param_1,
	.param .u64 .ptr .align 1 _Z9vectorSumPKfS0_Pfi_param_2,
	.param .u32 _Z9vectorSumPKfS0_Pfi_param_3
)
{
	.reg .pred 	%p<2>;
	.reg .b32 	%r<6>;
	.reg .b32 	%f<4>;
	.reg .b64 	%rd<11>;

	ld.param.u64 	%rd1, [_Z9vectorSumPKfS0_Pfi_param_0];
	ld.param.u64 	%rd2, [_Z9vectorSumPKfS0_Pfi_param_1];
	ld.param.u64 	%rd3, [_Z9vectorSumPKfS0_Pfi_param_2];
	ld.param.u32 	%r2, [_Z9vectorSumPKfS0_Pfi_param_3];
	mov.u32 	%r3, %ntid.x;
	mov.u32 	%r4, %ctaid.x;
	mov.u32 	%r5, %tid.x;
	mad.lo.s32 	%r1, %r3, %r4, %r5;
	setp.ge.s32 	%p1, %r1, %r2;
	@%p1 bra 	$L__BB0_2;
	cvta.to.global.u64 	%rd4, %rd1;
	cvta.to.global.u64 	%rd5, %rd2;
	cvta.to.global.u64 	%rd6, %rd3;
	mul.wide.s32 	%rd7, %r1, 4;
	add.s64 	%rd8, %rd4, %rd7;
	ld.global.f32 	%f1, [%rd8];
	add.s64 	%rd9, %rd5, %rd7;
	ld.global.f32 	%f2, [%rd9];
	add.f32 	%f3, %f1, %f2;
	add.s64 	%rd10, %rd6, %rd7;
	st.global.f32 	[%rd10], %f3;
$L__BB0_2:
	ret;

}


// ===== COMPILED SASS (sm_100) =====

	.target	sm_100

	.elftype	@"ET_EXEC"


//--------------------- .note.nv.tkinfo           --------------------------
	.section	.note.nv.tkinfo,"",@"SHT_NOTE"
	.sectionflags	@"SHF_NOTE_NV_TKINFO"
	.tkinfo
        /*0018*/ 	.word	0x00000002
        /*0030*/ 	.string	""
        /*0030*/ 	.string	"ptxas"
        /*0030*/ 	.string	"Cuda compilation tools, release 13.0, V13.0.88"
        /*0030*/ 	.string	"Build cuda_13.0.r13.0/compiler.36424714_0"
        /*0030*/ 	.string	"-arch sm_100 -m 64 "



//--------------------- .note.nv.cuinfo           --------------------------
	.section	.note.nv.cuinfo,"",@"SHT_NOTE"
	.sectionflags	@"SHF_NOTE_NV_CUINFO"
        /*0018*/ 	.short	0x0002
        /*001a*/ 	.short	0x0064
        /*001c*/ 	.short	0x0082
	.zero		2


//--------------------- .nv.info                  --------------------------
	.section	.nv.info,"",@"SHT_CUDA_INFO"
	.align	4


	//----- nvinfo : EIATTR_REGCOUNT
	.align		4
        /*0000*/ 	.byte	0x04, 0x2f
        /*0002*/ 	.short	(.L_1 - .L_0)
	.align		4
.L_0:
        /*0004*/ 	.word	index@(_Z9vectorSumPKfS0_Pfi)
        /*0008*/ 	.word	0x0000000c


	//----- nvinfo : EIATTR_FRAME_SIZE
	.align		4
.L_1:
        /*000c*/ 	.byte	0x04, 0x11
        /*000e*/ 	.short	(.L_3 - .L_2)
	.align		4
.L_2:
        /*0010*/ 	.word	index@(_Z9vectorSumPKfS0_Pfi)
        /*0014*/ 	.word	0x00000000


	//----- nvinfo : EIATTR_MIN_STACK_SIZE
	.align		4
.L_3:
        /*0018*/ 	.byte	0x04, 0x12
        /*001a*/ 	.short	(.L_5 - .L_4)
	.align		4
.L_4:
        /*001c*/ 	.word	index@(_Z9vectorSumPKfS0_Pfi)
        /*0020*/ 	.word	0x00000000
.L_5:


//--------------------- .nv.compat                --------------------------
	.section	.nv.compat,"",@"SHT_CUDA_COMPAT_INFO"
	.align	4
        /*0000*/ 	.byte	0x02, 0x09, 0x00, 0x00, 0x02, 0x02, 0x01, 0x00, 0x02, 0x05, 0x05, 0x00, 0x03, 0x07, 0x01, 0x01
        /*0010*/ 	.byte	0x02, 0x03, 0x00, 0x00, 0x02, 0x06, 0x01, 0x00, 0x04, 0x0b, 0x08, 0x00, 0x09, 0x00, 0x00, 0x00
        /*0020*/ 	.byte	0x00, 0x00, 0x00, 0x00


//--------------------- .nv.info._Z9vectorSumPKfS0_Pfi --------------------------
	.section	.nv.info._Z9vectorSumPKfS0_Pfi,"",@"SHT_CUDA_INFO"
	.sectionflags	@""
	.align	4


	//----- nvinfo : EIATTR_CUDA_API_VERSION
	.align		4
        /*0000*/ 	.byte	0x04, 0x37
        /*0002*/ 	.short	(.L_7 - .L_6)
.L_6:
        /*0004*/ 	.word	0x00000082


	//----- nvinfo : EIATTR_KPARAM_INFO
	.align		4
.L_7:
        /*0008*/ 	.byte	0x04, 0x17
        /*000a*/ 	.short	(.L_9 - .L_8)
.L_8:
        /*000c*/ 	.word	0x00000000
        /*0010*/ 	.short	0x0003
        /*0012*/ 	.short	0x0018
        /*0014*/ 	.byte	0x00, 0xf0, 0x11, 0x00


	//----- nvinfo : EIATTR_KPARAM_INFO
	.align		4
.L_9:
        /*0018*/ 	.byte	0x04, 0x17
        /*001a*/ 	.short	(.L_11 - .L_10)
.L_10:
        /*001c*/ 	.word	0x00000000
        /*0020*/ 	.short	0x0002
        /*0022*/ 	.short	0x0010
        /*0024*/ 	.byte	0x00, 0xf5, 0x21, 0x00


	//----- nvinfo : EIATTR_KPARAM_INFO
	.align		4
.L_11:
        /*0028*/ 	.byte	0x04, 0x17
        /*002a*/ 	.short	(.L_13 - .L_12)
.L_12:
        /*002c*/ 	.word	0x00000000
        /*0030*/ 	.short	0x0001
        /*0032*/ 	.short	0x0008
        /*0034*/ 	.byte	0x00, 0xf5, 0x21, 0x00


	//----- nvinfo : EIATTR_KPARAM_INFO
	.align		4
.L_13:
        /*0038*/ 	.byte	0x04, 0x17
        /*003a*/ 	.short	(.L_15 - .L_14)
.L_14:
        /*003c*/ 	.word	0x00000000
        /*0040*/ 	.short	0x0000
        /*0042*/ 	.short	0x0000
        /*0044*/ 	.byte	0x00, 0xf5, 0x21, 0x00


	//----- nvinfo : EIATTR_SPARSE_MMA_MASK
	.align		4
.L_15:
        /*0048*/ 	.byte	0x03, 0x50
        /*004a*/ 	.short	0x0000


	//----- nvinfo : EIATTR_MAXREG_COUNT
	.align		4
        /*004c*/ 	.byte	0x03, 0x1b
        /*004e*/ 	.short	0x00ff


	//----- nvinfo : EIATTR_MERCURY_ISA_VERSION
	.align		4
        /*0050*/ 	.byte	0x03, 0x5f
        /*0052*/ 	.short	0x0101


	//----- nvinfo : EIATTR_VRC_CTA_INIT_COUNT
	.align		4
        /*0054*/ 	.byte	0x02, 0x4a
	.zero		1
	.zero		1


	//----- nvinfo : EIATTR_EXIT_INSTR_OFFSETS
	.align		4
        /*0058*/ 	.byte	0x04, 0x1c
        /*005a*/ 	.short	(.L_17 - .L_16)


	//   ....[0]....
.L_16:
        /*005c*/ 	.word	0x00000070


	//   ....[1]....
        /*0060*/ 	.word	0x00000130


	//----- nvinfo : EIATTR_CBANK_PARAM_SIZE
	.align		4
.L_17:
        /*0064*/ 	.byte	0x03, 0x19
        /*0066*/ 	.short	0x001c


	//----- nvinfo : EIATTR_PARAM_CBANK
	.align		4
        /*0068*/ 	.byte	0x04, 0x0a
        /*006a*/ 	.short	(.L_19 - .L_18)
	.align		4
.L_18:
        /*006c*/ 	.word	index@(.nv.constant0._Z9vectorSumPKfS0_Pfi)
        /*0070*/ 	.short	0x0380
        /*0072*/ 	.short	0x001c


	//----- nvinfo : EIATTR_SW_WAR
	.align		4
.L_19:
        /*0074*/ 	.byte	0x04, 0x36
        /*0076*/ 	.short	(.L_21 - .L_20)
.L_20:
        /*0078*/ 	.word	0x00000008
.L_21:


//--------------------- .nv.callgraph             --------------------------
	.section	.nv.callgraph,"",@"SHT_CUDA_CALLGRAPH"
	.align	4
	.sectionentsize	8
	.align		4
        /*0000*/ 	.word	0x00000000
	.align		4
        /*0004*/ 	.word	0xffffffff
	.align		4
        /*0008*/ 	.word	0x00000000
	.align		4
        /*000c*/ 	.word	0xfffffffe
	.align		4
        /*0010*/ 	.word	0x00000000
	.align		4
        /*0014*/ 	.word	0xfffffffd
	.align		4
        /*0018*/ 	.word	0x00000000
	.align		4
        /*001c*/ 	.word	0xfffffffc


//--------------------- .text._Z9vectorSumPKfS0_Pfi --------------------------
	.section	.text._Z9vectorSumPKfS0_Pfi,"ax",@progbits
	.align	128
        .global         _Z9vectorSumPKfS0_Pfi
        .type           _Z9vectorSumPKfS0_Pfi,@function
        .size           _Z9vectorSumPKfS0_Pfi,(.L_x_1 - _Z9vectorSumPKfS0_Pfi)
        .other          _Z9vectorSumPKfS0_Pfi,@"STO_CUDA_ENTRY STV_DEFAULT"
_Z9vectorSumPKfS0_Pfi:
.text._Z9vectorSumPKfS0_Pfi:
[----:B------:R-:W-:Y:S01]  /*0000*/  LDC R1, c[0x0][0x37c] ;  /* 0x0000df00ff017b82 */ /* 0x000fe20000000800 */
[----:B------:R-:W0:Y:S01]  /*0010*/  S2R R9, SR_CTAID.X ;  /* 0x0000000000097919 */ /* 0x000e220000002500 */
[----:B------:R-:W0:Y:S01]  /*0020*/  LDCU UR4, c[0x0][0x360] ;  /* 0x00006c00ff0477ac */ /* 0x000e220008000800 */
[----:B------:R-:W0:Y:S01]  /*0030*/  S2R R0, SR_TID.X ;  /* 0x0000000000007919 */ /* 0x000e220000002100 */
[----:B------:R-:W1:Y:S01]  /*0040*/  LDCU UR5, c[0x0][0x398] ;  /* 0x00007300ff0577ac */ /* 0x000e620008000800 */
[----:B0-----:R-:W-:-:S05]  /*0050*/  IMAD R9, R9, UR4, R0 ;  /* 0x0000000409097c24 */ /* 0x001fca000f8e0200 */
[----:B-1----:R-:W-:-:S13]  /*0060*/  ISETP.GE.AND P0, PT, R9, UR5, PT ;  /* 0x0000000509007c0c */ /* 0x002fda000bf06270 */
[----:B------:R-:W-:Y:S05]  /*0070*/  @P0 EXIT ;  /* 0x000000000000094d */ /* 0x000fea0003800000 */
[----:B------:R-:W0:Y:S01]  /*0080*/  LDC.64 R2, c[0x0][0x380] ;  /* 0x0000e000ff027b82 */ /* 0x000e220000000a00 */
[----:B------:R-:W1:Y:S07]  /*0090*/  LDCU.64 UR4, c[0x0][0x358] ;  /* 0x00006b00ff0477ac */ /* 0x000e6e0008000a00 */
[----:B------:R-:W2:Y:S08]  /*00a0*/  LDC.64 R4, c[0x0][0x388] ;  /* 0x0000e200ff047b82 */ /* 0x000eb00000000a00 */
[----:B------:R-:W3:Y:S01]  /*00b0*/  LDC.64 R6, c[0x0][0x390] ;  /* 0x0000e400ff067b82 */ /* 0x000ee20000000a00 */
[----:B0-----:R-:W-:-:S06]  /*00c0*/  IMAD.WIDE R2, R9, 0x4, R2 ;  /* 0x0000000409027825 */ /* 0x001fcc00078e0202 */
[----:B-1----:R-:W4:Y:S01]  /*00d0*/  LDG.E R2, desc[UR4][R2.64] ;  /* 0x0000000402027981 */ /* 0x002f22000c1e1900 */
[----:B--2---:R-:W-:-:S06]  /*00e0*/  IMAD.WIDE R4, R9, 0x4, R4 ;  /* 0x0000000409047825 */ /* 0x004fcc00078e0204 */
[----:B------:R-:W4:Y:S01]  /*00f0*/  LDG.E R5, desc[UR4][R4.64] ;  /* 0x0000000404057981 */ /* 0x000f22000c1e1900 */
[----:B---3--:R-:W-:-:S04]  /*0100*/  IMAD.WIDE R6, R9, 0x4, R6 ;  /* 0x0000000409067825 */ /* 0x008fc800078e0206 */
[----:B----4-:R-:W-:-:S05]  /*0110*/  FADD R9, R2, R5 ;  /* 0x0000000502097221 */ /* 0x010fca0000000000 */
[----:B------:R-:W-:Y:S01]  /*0120*/  STG.E desc[UR4][R6.64], R9 ;  /* 0x0000000906007986 */ /* 0x000fe2000c101904 */
[----:B------:R-:W-:Y:S05]  /*0130*/  EXIT ;  /* 0x000000000000794d */ /* 0x000fea0003800000 */
.L_x_0:
[----:B------:R-:W-:-:S00]  /*0140*/  BRA `(.L_x_0) ;  /* 0xfffffffc00fc7947 */ /* 0x000fc0000383ffff */
[----:B------:R-:W-:-:S00]  /*0150*/  NOP ;  /* 0x0000000000007918 */ /* 0x000fc00000000000 */
        /* <DEDUP_REMOVED lines=10> */
.L_x_1:


//--------------------- .nv.shared.reserved.0     --------------------------
	.section	.nv.shared.reserved.0,"aw",@nobits
	.weak		__nv_reservedSMEM_offset_0_alias
	.size		__nv_reservedSMEM_offset_0_alias, 0, 64
	.other		__nv_reservedSMEM_offset_0_alias,@"STO_CUDA_RESERVED_SHARED STV_DEFAULT"
__nv_reservedSMEM_offset_0_alias:
	.zero		0
	.zero		64


//--------------------- .nv.constant0._Z9vectorSumPKfS0_Pfi --------------------------
	.section	.nv.constant0._Z9vectorSumPKfS0_Pfi,"a",@progbits
	.sectionflags	@""
	.align	4
.nv.constant0._Z9vectorSumPKfS0_Pfi:
	.zero		924


//--------------------- SYMBOLS --------------------------

	.type		.nv.reservedSmem.offset0,@object
	.size		.nv.reservedSmem.offset0,0x4
